	.headerflags	@"EF_CUDA_TEXMODE_UNIFIED EF_CUDA_64BIT_ADDRESS EF_CUDA_ACCELERATORS EF_CUDA_SM90 EF_CUDA_VIRTUAL_SM(EF_CUDA_SM90)"
	.elftype	@"ET_EXEC"


//--------------------- .nv.info                  --------------------------
	.section	.nv.info,"",@"SHT_CUDA_INFO"
	.align	4


	//----- nvinfo : EIATTR_REGCOUNT
	.align		4
        /*0000*/ 	.byte	0x04, 0x2f
        /*0002*/ 	.short	(.L_1 - .L_0)
	.align		4
.L_0:
        /*0004*/ 	.word	index@(triton_poi_fused_convolution_relu_73)
        /*0008*/ 	.word	0x0000000c


	//----- nvinfo : EIATTR_MIN_STACK_SIZE
	.align		4
.L_1:
        /*000c*/ 	.byte	0x04, 0x12
        /*000e*/ 	.short	(.L_3 - .L_2)
	.align		4
.L_2:
        /*0010*/ 	.word	index@(triton_poi_fused_convolution_relu_73)
        /*0014*/ 	.word	0x00000000


	//----- nvinfo : EIATTR_FRAME_SIZE
	.align		4
.L_3:
        /*0018*/ 	.byte	0x04, 0x11
        /*001a*/ 	.short	(.L_5 - .L_4)
	.align		4
.L_4:
        /*001c*/ 	.word	index@(triton_poi_fused_convolution_relu_73)
        /*0020*/ 	.word	0x00000000


	//----- nvinfo : EIATTR_MIN_STACK_SIZE
	.align		4
.L_5:
        /*0024*/ 	.byte	0x04, 0x12
        /*0026*/ 	.short	(.L_7 - .L_6)
	.align		4
.L_6:
        /*0028*/ 	.word	index@(triton_poi_fused_convolution_relu_73)
        /*002c*/ 	.word	0x00000000
.L_7:


//--------------------- .nv.info.triton_poi_fused_convolution_relu_73 --------------------------
	.section	.nv.info.triton_poi_fused_convolution_relu_73,"",@"SHT_CUDA_INFO"
	.sectionflags	@""
	.align	4


	//----- nvinfo : EIATTR_CUDA_API_VERSION
	.align		4
        /*0000*/ 	.byte	0x04, 0x37
        /*0002*/ 	.short	(.L_9 - .L_8)
.L_8:
        /*0004*/ 	.word	0x0000007c


	//----- nvinfo : EIATTR_KPARAM_INFO
	.align		4
.L_9:
        /*0008*/ 	.byte	0x04, 0x17
        /*000a*/ 	.short	(.L_11 - .L_10)
.L_10:
        /*000c*/ 	.word	0x00000000
        /*0010*/ 	.short	0x0002
        /*0012*/ 	.short	0x0010
        /*0014*/ 	.byte	0x00, 0xf0, 0x11, 0x00


	//----- nvinfo : EIATTR_KPARAM_INFO
	.align		4
.L_11:
        /*0018*/ 	.byte	0x04, 0x17
        /*001a*/ 	.short	(.L_13 - .L_12)
.L_12:
        /*001c*/ 	.word	0x00000000
        /*0020*/ 	.short	0x0001
        /*0022*/ 	.short	0x0008
        /*0024*/ 	.byte	0x00, 0xf4, 0x21, 0x00


	//----- nvinfo : EIATTR_KPARAM_INFO
	.align		4
.L_13:
        /*0028*/ 	.byte	0x04, 0x17
        /*002a*/ 	.short	(.L_15 - .L_14)
.L_14:
        /*002c*/ 	.word	0x00000000
        /*0030*/ 	.short	0x0000
        /*0032*/ 	.short	0x0000
        /*0034*/ 	.byte	0x00, 0xf4, 0x21, 0x00


	//----- nvinfo : EIATTR_SPARSE_MMA_MASK
	.align		4
.L_15:
        /*0038*/ 	.byte	0x03, 0x50
        /*003a*/ 	.short	0x0000


	//----- nvinfo : EIATTR_MAXREG_COUNT
	.align		4
        /*003c*/ 	.byte	0x03, 0x1b
        /*003e*/ 	.short	0x00ff


	//----- nvinfo : EIATTR_EXIT_INSTR_OFFSETS
	.align		4
        /*0040*/ 	.byte	0x04, 0x1c
        /*0042*/ 	.short	(.L_17 - .L_16)


	//   ....[0]....
.L_16:
        /*0044*/ 	.word	0x00000160


	//   ....[1]....
        /*0048*/ 	.word	0x00000180


	//----- nvinfo : EIATTR_REQNTID
	.align		4
.L_17:
        /*004c*/ 	.byte	0x04, 0x10
        /*004e*/ 	.short	(.L_19 - .L_18)
.L_18:
        /*0050*/ 	.word	0x00000080
        /*0054*/ 	.word	0x00000001
        /*0058*/ 	.word	0x00000001


	//----- nvinfo : EIATTR_CBANK_PARAM_SIZE
	.align		4
.L_19:
        /*005c*/ 	.byte	0x03, 0x19
        /*005e*/ 	.short	0x0014


	//----- nvinfo : EIATTR_PARAM_CBANK
	.align		4
        /*0060*/ 	.byte	0x04, 0x0a
        /*0062*/ 	.short	(.L_21 - .L_20)
	.align		4
.L_20:
        /*0064*/ 	.word	index@(.nv.constant0.triton_poi_fused_convolution_relu_73)
        /*0068*/ 	.short	0x0210
        /*006a*/ 	.short	0x0014


	//----- nvinfo : EIATTR_SW_WAR
	.align		4
.L_21:
        /*006c*/ 	.byte	0x04, 0x36
        /*006e*/ 	.short	(.L_23 - .L_22)
.L_22:
        /*0070*/ 	.word	0x00000008
.L_23:


//--------------------- .nv.callgraph             --------------------------
	.section	.nv.callgraph,"",@"SHT_CUDA_CALLGRAPH"
	.align	4
	.sectionentsize	8
	.align		4
        /*0000*/ 	.word	0x00000000
	.align		4
        /*0004*/ 	.word	0xffffffff
	.align		4
        /*0008*/ 	.word	0x00000000
	.align		4
        /*000c*/ 	.word	0xfffffffe
	.align		4
        /*0010*/ 	.word	0x00000000
	.align		4
        /*0014*/ 	.word	0xfffffffd
	.align		4
        /*0018*/ 	.word	0x00000000
	.align		4
        /*001c*/ 	.word	0xfffffffc


//--------------------- .text.triton_poi_fused_convolution_relu_73 --------------------------
	.section	.text.triton_poi_fused_convolution_relu_73,"ax",@progbits
	.align	128
        .global         triton_poi_fused_convolution_relu_73
        .type           triton_poi_fused_convolution_relu_73,@function
        .size           triton_poi_fused_convolution_relu_73,(.L_x_1 - triton_poi_fused_convolution_relu_73)
        .other          triton_poi_fused_convolution_relu_73,@"STO_CUDA_ENTRY STV_DEFAULT"
triton_poi_fused_convolution_relu_73:
.text.triton_poi_fused_convolution_relu_73:
[----:B------:R-:W0:Y:S02]  /*0000*/  LDC R1, c[0x0][0x28] ;  /* 0x00000a00ff017b82 */ /* 0x000e240000000800 */
[----:B------:R-:W1:Y:S01]  /*0010*/  S2R R0, SR_TID.X ;  /* 0x0000000000007919 */ /* 0x000e620000002100 */
[----:B------:R-:W2:Y:S01]  /*0020*/  LDC.64 R2, c[0x0][0x210] ;  /* 0x00008400ff027b82 */ /* 0x000ea20000000a00 */
[----:B------:R-:W-:Y:S01]  /*0030*/  ULDC.64 UR4, c[0x0][0x208] ;  /* 0x0000820000047ab9 */ /* 0x000fe20000000a00 */
[----:B------:R-:W3:Y:S06]  /*0040*/  S2R R7, SR_CTAID.X ;  /* 0x0000000000077919 */ /* 0x000eec0000002500 */
[----:B------:R-:W4:Y:S01]  /*0050*/  LDC.64 R4, c[0x0][0x218] ;  /* 0x00008600ff047b82 */ /* 0x000f220000000a00 */
[----:B-1----:R-:W-:-:S05]  /*0060*/  LOP3.LUT R0, R0, 0x7f, RZ, 0xc0, !PT ;  /* 0x0000007f00007812 */ /* 0x002fca00078ec0ff */
[----:B---3--:R-:W-:-:S04]  /*0070*/  IMAD R7, R7, 0x80, R0 ;  /* 0x0000008007077824 */ /* 0x008fc800078e0200 */
[C---:B------:R-:W-:Y:S01]  /*0080*/  IMAD.HI R0, R7.reuse, 0x2aaaaaab, RZ ;  /* 0x2aaaaaab07007827 */ /* 0x040fe200078e02ff */
[----:B------:R-:W-:-:S03]  /*0090*/  ISETP.GE.AND P1, PT, R7, 0xc00, PT ;  /* 0x00000c000700780c */ /* 0x000fc60003f26270 */
[----:B--2---:R-:W-:Y:S01]  /*00a0*/  IMAD.WIDE R2, R7, 0x4, R2 ;  /* 0x0000000407027825 */ /* 0x004fe200078e0202 */
[----:B------:R-:W-:-:S04]  /*00b0*/  SHF.R.U32.HI R9, RZ, 0x1f, R0 ;  /* 0x0000001fff097819 */ /* 0x000fc80000011600 */
[----:B------:R-:W-:-:S05]  /*00c0*/  LEA.HI R0, R0, R9, RZ, 0x1b ;  /* 0x0000000900007211 */ /* 0x000fca00078fd8ff */
[----:B------:R-:W-:Y:S01]  /*00d0*/  IMAD R9, R0, -0xc0, R7 ;  /* 0xffffff4000097824 */ /* 0x000fe200078e0207 */
[----:B------:R-:W-:Y:S01]  /*00e0*/  HFMA2.MMA R0, -RZ, RZ, 0, 0 ;  /* 0x00000000ff007435 */ /* 0x000fe200000001ff */
[----:B------:R-:W-:Y:S02]  /*00f0*/  IMAD.MOV.U32 R7, RZ, RZ, RZ ;  /* 0x000000ffff077224 */ /* 0x000fe400078e00ff */
[----:B----4-:R-:W-:-:S05]  /*0100*/  IMAD.WIDE R4, R9, 0x4, R4 ;  /* 0x0000000409047825 */ /* 0x010fca00078e0204 */
[----:B------:R-:W2:Y:S04]  /*0110*/  @!P1 LDG.E.EL R7, desc[UR4][R4.64] ;  /* 0x0000000404079981 */ /* 0x000ea8000c2e1900 */
[----:B------:R-:W2:Y:S02]  /*0120*/  @!P1 LDG.E R0, desc[UR4][R2.64] ;  /* 0x0000000402009981 */ /* 0x000ea4000c1e1900 */
[----:B--2---:R-:W-:Y:S01]  /*0130*/  FADD R6, R7, R0 ;  /* 0x0000000007067221 */ /* 0x004fe20000000000 */
[----:B------:R-:W-:-:S04]  /*0140*/  FSETP.GEU.AND P0, PT, R0, -R7, PT ;  /* 0x800000070000720b */ /* 0x000fc80003f0e000 */
[----:B------:R-:W-:Y:S01]  /*0150*/  FSEL R7, R6, RZ, P0 ;  /* 0x000000ff06077208 */ /* 0x000fe20000000000 */
[----:B------:R-:W-:Y:S08]  /*0160*/  @P1 EXIT ;  /* 0x000000000000194d */ /* 0x000ff00003800000 */
[----:B------:R-:W-:Y:S01]  /*0170*/  STG.E desc[UR4][R2.64], R7 ;  /* 0x0000000702007986 */ /* 0x000fe2000c101904 */
[----:B------:R-:W-:Y:S05]  /*0180*/  EXIT ;  /* 0x000000000000794d */ /* 0x000fea0003800000 */
.L_x_0:
[----:B------:R-:W-:-:S00]  /*0190*/  BRA `(.L_x_0) ;  /* 0xfffffffc00fc7947 */ /* 0x000fc0000383ffff */
[----:B------:R-:W-:-:S00]  /*01a0*/  NOP ;  /* 0x0000000000007918 */ /* 0x000fc00000000000 */
        /* <DEDUP_REMOVED lines=13> */
.L_x_1:


//--------------------- .nv.constant0.triton_poi_fused_convolution_relu_73 --------------------------
	.section	.nv.constant0.triton_poi_fused_convolution_relu_73,"a",@progbits
	.sectionflags	@""
	.align	4
.nv.constant0.triton_poi_fused_convolution_relu_73:
	.zero		548
